//
// Generated by NVIDIA NVVM Compiler
//
// Compiler Build ID: CL-36424714
// Cuda compilation tools, release 13.0, V13.0.88
// Based on NVVM 20.0.0
//

.version 9.0
.target sm_100
.address_size 64

	// .globl	_Z11helloKernelv
.extern .func  (.param .b32 func_retval0) vprintf
(
	.param .b64 vprintf_param_0,
	.param .b64 vprintf_param_1
)
;
.global .align 1 .b8 $str[27] = {72, 101, 108, 108, 111, 32, 102, 114, 111, 109, 32, 71, 80, 85, 32, 116, 104, 114, 101, 97, 100, 32, 37, 100, 33, 10};

.visible .entry _Z11helloKernelv()
{
	.local .align 8 .b8 	__local_depot0[8];
	.reg .b64 	%SP;
	.reg .b64 	%SPL;
	.reg .b32 	%r<4>;
	.reg .b64 	%rd<5>;

	mov.u64 	%SPL, __local_depot0;
	cvta.local.u64 	%SP, %SPL;
	add.u64 	%rd1, %SP, 0;
	add.u64 	%rd2, %SPL, 0;
	mov.u32 	%r1, %tid.x;
	st.local.u32 	[%rd2], %r1;
	mov.u64 	%rd3, $str;
	cvta.global.u64 	%rd4, %rd3;
	{ // callseq 0, 0
	.param .b64 param0;
	st.param.b64 	[param0], %rd4;
	.param .b64 param1;
	st.param.b64 	[param1], %rd1;
	.param .b32 retval0;
	call.uni (retval0), 
	vprintf, 
	(
	param0, 
	param1
	);
	ld.param.b32 	%r2, [retval0];
	} // callseq 0
	ret;

}


// ===== COMPILED SASS (sm_100) =====

	.target	sm_100

	.elftype	@"ET_EXEC"


//--------------------- .note.nv.tkinfo           --------------------------
	.section	.note.nv.tkinfo,"",@"SHT_NOTE"
	.sectionflags	@"SHF_NOTE_NV_TKINFO"
	.tkinfo
        /*0018*/ 	.word	0x00000002
        /*0030*/ 	.string	""
        /*0030*/ 	.string	"ptxas"
        /*0030*/ 	.string	"Cuda compilation tools, release 13.0, V13.0.88"
        /*0030*/ 	.string	"Build cuda_13.0.r13.0/compiler.36424714_0"
        /*0030*/ 	.string	"-arch sm_100 -m 64 "



//--------------------- .note.nv.cuinfo           --------------------------
	.section	.note.nv.cuinfo,"",@"SHT_NOTE"
	.sectionflags	@"SHF_NOTE_NV_CUINFO"
        /*0018*/ 	.short	0x0002
        /*001a*/ 	.short	0x0064
        /*001c*/ 	.short	0x0082
	.zero		2


//--------------------- .nv.info                  --------------------------
	.section	.nv.info,"",@"SHT_CUDA_INFO"
	.align	4


	//----- nvinfo : EIATTR_REGCOUNT
	.align		4
        /*0000*/ 	.byte	0x04, 0x2f
        /*0002*/ 	.short	(.L_2 - .L_1)
	.align		4
.L_1:
        /*0004*/ 	.word	index@(_Z11helloKernelv)
        /*0008*/ 	.word	0x00000018


	//----- nvinfo : EIATTR_FRAME_SIZE
	.align		4
.L_2:
        /*000c*/ 	.byte	0x04, 0x11
        /*000e*/ 	.short	(.L_4 - .L_3)
	.align		4
.L_3:
        /*0010*/ 	.word	index@(_Z11helloKernelv)
        /*0014*/ 	.word	0x00000008


	//----- nvinfo : EIATTR_MIN_STACK_SIZE
	.align		4
.L_4:
        /*0018*/ 	.byte	0x04, 0x12
        /*001a*/ 	.short	(.L_6 - .L_5)
	.align		4
.L_5:
        /*001c*/ 	.word	index@(_Z11helloKernelv)
        /*0020*/ 	.word	0x00000008
.L_6:


//--------------------- .nv.compat                --------------------------
	.section	.nv.compat,"",@"SHT_CUDA_COMPAT_INFO"
	.align	4
        /*0000*/ 	.byte	0x02, 0x09, 0x00, 0x00, 0x02, 0x02, 0x01, 0x00, 0x02, 0x05, 0x05, 0x00, 0x03, 0x07, 0x01, 0x01
        /*0010*/ 	.byte	0x02, 0x03, 0x00, 0x00, 0x02, 0x06, 0x01, 0x00, 0x04, 0x0b, 0x08, 0x00, 0x09, 0x00, 0x00, 0x00
        /*0020*/ 	.byte	0x00, 0x00, 0x00, 0x00


//--------------------- .nv.info._Z11helloKernelv --------------------------
	.section	.nv.info._Z11helloKernelv,"",@"SHT_CUDA_INFO"
	.sectionflags	@""
	.align	4


	//----- nvinfo : EIATTR_CUDA_API_VERSION
	.align		4
        /*0000*/ 	.byte	0x04, 0x37
        /*0002*/ 	.short	(.L_8 - .L_7)
.L_7:
        /*0004*/ 	.word	0x00000082


	//----- nvinfo : EIATTR_SPARSE_MMA_MASK
	.align		4
.L_8:
        /*0008*/ 	.byte	0x03, 0x50
        /*000a*/ 	.short	0x0000


	//----- nvinfo : EIATTR_MAXREG_COUNT
	.align		4
        /*000c*/ 	.byte	0x03, 0x1b
        /*000e*/ 	.short	0x00ff


	//----- nvinfo : EIATTR_EXTERNS
	.align		4
        /*0010*/ 	.byte	0x04, 0x0f
        /*0012*/ 	.short	(.L_10 - .L_9)


	//   ....[0]....
	.align		4
.L_9:
        /*0014*/ 	.word	index@(vprintf)


	//----- nvinfo : EIATTR_MERCURY_ISA_VERSION
	.align		4
.L_10:
        /*0018*/ 	.byte	0x03, 0x5f
        /*001a*/ 	.short	0x0101


	//----- nvinfo : EIATTR_VRC_CTA_INIT_COUNT
	.align		4
        /*001c*/ 	.byte	0x02, 0x4a
	.zero		1
	.zero		1


	//----- nvinfo : EIATTR_SYSCALL_OFFSETS
	.align		4
        /*0020*/ 	.byte	0x04, 0x46
        /*0022*/ 	.short	(.L_12 - .L_11)


	//   ....[0]....
.L_11:
        /*0024*/ 	.word	0x000000e0


	//----- nvinfo : EIATTR_EXIT_INSTR_OFFSETS
	.align		4
.L_12:
        /*0028*/ 	.byte	0x04, 0x1c
        /*002a*/ 	.short	(.L_14 - .L_13)


	//   ....[0]....
.L_13:
        /*002c*/ 	.word	0x000000f0


	//----- nvinfo : EIATTR_SW_WAR
	.align		4
.L_14:
        /*0030*/ 	.byte	0x04, 0x36
        /*0032*/ 	.short	(.L_16 - .L_15)
.L_15:
        /*0034*/ 	.word	0x00000008
.L_16:


//--------------------- .nv.callgraph             --------------------------
	.section	.nv.callgraph,"",@"SHT_CUDA_CALLGRAPH"
	.align	4
	.sectionentsize	8
	.align		4
        /*0000*/ 	.word	0x00000000
	.align		4
        /*0004*/ 	.word	0xffffffff
	.align		4
        /*0008*/ 	.word	index@(_Z11helloKernelv)
	.align		4
        /*000c*/ 	.word	index@(vprintf)
	.align		4
        /*0010*/ 	.word	0x00000000
	.align		4
        /*0014*/ 	.word	0xfffffffe
	.align		4
        /*0018*/ 	.word	0x00000000
	.align		4
        /*001c*/ 	.word	0xfffffffd
	.align		4
        /*0020*/ 	.word	0x00000000
	.align		4
        /*0024*/ 	.word	0xfffffffc


//--------------------- .nv.constant4             --------------------------
	.section	.nv.constant4,"a",@progbits
	.align	8
	.align		8
.nv.constant4:
        /*0000*/ 	.dword	vprintf
	.align		8
        /*0008*/ 	.dword	$str


//--------------------- .text._Z11helloKernelv    --------------------------
	.section	.text._Z11helloKernelv,"ax",@progbits
	.align	128
        .global         _Z11helloKernelv
        .type           _Z11helloKernelv,@function
        .size           _Z11helloKernelv,(.L_x_2 - _Z11helloKernelv)
        .other          _Z11helloKernelv,@"STO_CUDA_ENTRY STV_DEFAULT"
_Z11helloKernelv:
.text._Z11helloKernelv:
[----:B------:R-:W0:Y:S01]  /*0000*/  LDC R1, c[0x0][0x37c] ;  /* 0x0000df00ff017b82 */ /* 0x000e220000000800 */
[----:B------:R-:W1:Y:S01]  /*0010*/  S2R R8, SR_TID.X ;  /* 0x0000000000087919 */ /* 0x000e620000002100 */
[----:B0-----:R-:W-:Y:S01]  /*0020*/  VIADD R1, R1, 0xfffffff8 ;  /* 0xfffffff801017836 */ /* 0x001fe20000000000 */
[----:B------:R-:W-:Y:S01]  /*0030*/  MOV R0, 0x0 ;  /* 0x0000000000007802 */ /* 0x000fe20000000f00 */
[----:B------:R-:W0:Y:S04]  /*0040*/  LDCU UR4, c[0x0][0x2f8] ;  /* 0x00005f00ff0477ac */ /* 0x000e280008000800 */
[----:B------:R2:W3:Y:S01]  /*0050*/  LDC.64 R2, c[0x4][R0] ;  /* 0x0100000000027b82 */ /* 0x0004e20000000a00 */
[----:B------:R-:W4:Y:S01]  /*0060*/  LDCU.64 UR6, c[0x4][0x8] ;  /* 0x01000100ff0677ac */ /* 0x000f220008000a00 */
[----:B------:R-:W5:Y:S01]  /*0070*/  LDCU UR5, c[0x0][0x2fc] ;  /* 0x00005f80ff0577ac */ /* 0x000f620008000800 */
[----:B0-----:R-:W-:Y:S01]  /*0080*/  IADD3 R6, P0, PT, R1, UR4, RZ ;  /* 0x0000000401067c10 */ /* 0x001fe2000ff1e0ff */
[----:B----4-:R-:W-:Y:S01]  /*0090*/  IMAD.U32 R4, RZ, RZ, UR6 ;  /* 0x00000006ff047e24 */ /* 0x010fe2000f8e00ff */
[----:B------:R-:W-:-:S03]  /*00a0*/  MOV R5, UR7 ;  /* 0x0000000700057c02 */ /* 0x000fc60008000f00 */
[----:B-----5:R-:W-:Y:S01]  /*00b0*/  IMAD.X R7, RZ, RZ, UR5, P0 ;  /* 0x00000005ff077e24 */ /* 0x020fe200080e06ff */
[----:B-1----:R2:W-:Y:S07]  /*00c0*/  STL [R1], R8 ;  /* 0x0000000801007387 */ /* 0x0025ee0000100800 */
[----:B------:R-:W-:-:S07]  /*00d0*/  LEPC R20, `(.L_x_0) ;  /* 0x000000001014794e */ /* 0x000fce0000000000 */
[----:B--23--:R-:W-:Y:S05]  /*00e0*/  CALL.ABS.NOINC R2 ;  /* 0x0000000002007343 */ /* 0x00cfea0003c00000 */
.L_x_0:
[----:B------:R-:W-:Y:S05]  /*00f0*/  EXIT ;  /* 0x000000000000794d */ /* 0x000fea0003800000 */
.L_x_1:
[----:B------:R-:W-:-:S00]  /*0100*/  BRA `(.L_x_1) ;  /* 0xfffffffc00fc7947 */ /* 0x000fc0000383ffff */
[----:B------:R-:W-:-:S00]  /*0110*/  NOP ;  /* 0x0000000000007918 */ /* 0x000fc00000000000 */
        /* <DEDUP_REMOVED lines=14> */
.L_x_2:


//--------------------- .nv.global.init           --------------------------
	.section	.nv.global.init,"aw",@progbits
.nv.global.init:
	.type		$str,@object
	.size		$str,(.L_0 - $str)
$str:
        /*0000*/ 	.byte	0x48, 0x65, 0x6c, 0x6c, 0x6f, 0x20, 0x66, 0x72, 0x6f, 0x6d, 0x20, 0x47, 0x50, 0x55, 0x20, 0x74
        /*0010*/ 	.byte	0x68, 0x72, 0x65, 0x61, 0x64, 0x20, 0x25, 0x64, 0x21, 0x0a, 0x00
.L_0:


//--------------------- .nv.shared.reserved.0     --------------------------
	.section	.nv.shared.reserved.0,"aw",@nobits
	.weak		__nv_reservedSMEM_offset_0_alias
	.size		__nv_reservedSMEM_offset_0_alias, 0, 64
	.other		__nv_reservedSMEM_offset_0_alias,@"STO_CUDA_RESERVED_SHARED STV_DEFAULT"
__nv_reservedSMEM_offset_0_alias:
	.zero		0
	.zero		64


//--------------------- .nv.constant0._Z11helloKernelv --------------------------
	.section	.nv.constant0._Z11helloKernelv,"a",@progbits
	.sectionflags	@""
	.align	4
.nv.constant0._Z11helloKernelv:
	.zero		896


//--------------------- SYMBOLS --------------------------

	.type		.nv.reservedSmem.offset0,@object
	.size		.nv.reservedSmem.offset0,0x4
	.type		vprintf,@function
